	.headerflags	@"EF_CUDA_TEXMODE_UNIFIED EF_CUDA_64BIT_ADDRESS EF_CUDA_ACCELERATORS EF_CUDA_SM90 EF_CUDA_VIRTUAL_SM(EF_CUDA_SM90)"
	.elftype	@"ET_EXEC"


//--------------------- .nv.info                  --------------------------
	.section	.nv.info,"",@"SHT_CUDA_INFO"
	.align	4


	//----- nvinfo : EIATTR_REGCOUNT
	.align		4
        /*0000*/ 	.byte	0x04, 0x2f
        /*0002*/ 	.short	(.L_1 - .L_0)
	.align		4
.L_0:
        /*0004*/ 	.word	index@(triton_mm)
        /*0008*/ 	.word	0x0000003a


	//----- nvinfo : EIATTR_MIN_STACK_SIZE
	.align		4
.L_1:
        /*000c*/ 	.byte	0x04, 0x12
        /*000e*/ 	.short	(.L_3 - .L_2)
	.align		4
.L_2:
        /*0010*/ 	.word	index@(triton_mm)
        /*0014*/ 	.word	0x00000000


	//----- nvinfo : EIATTR_FRAME_SIZE
	.align		4
.L_3:
        /*0018*/ 	.byte	0x04, 0x11
        /*001a*/ 	.short	(.L_5 - .L_4)
	.align		4
.L_4:
        /*001c*/ 	.word	index@(triton_mm)
        /*0020*/ 	.word	0x00000000


	//----- nvinfo : EIATTR_MIN_STACK_SIZE
	.align		4
.L_5:
        /*0024*/ 	.byte	0x04, 0x12
        /*0026*/ 	.short	(.L_7 - .L_6)
	.align		4
.L_6:
        /*0028*/ 	.word	index@(triton_mm)
        /*002c*/ 	.word	0x00000000
.L_7:


//--------------------- .nv.info.triton_mm        --------------------------
	.section	.nv.info.triton_mm,"",@"SHT_CUDA_INFO"
	.sectionflags	@""
	.align	4


	//----- nvinfo : EIATTR_CUDA_API_VERSION
	.align		4
        /*0000*/ 	.byte	0x04, 0x37
        /*0002*/ 	.short	(.L_9 - .L_8)
.L_8:
        /*0004*/ 	.word	0x0000007c


	//----- nvinfo : EIATTR_KPARAM_INFO
	.align		4
.L_9:
        /*0008*/ 	.byte	0x04, 0x17
        /*000a*/ 	.short	(.L_11 - .L_10)
.L_10:
        /*000c*/ 	.word	0x00000000
        /*0010*/ 	.short	0x0002
        /*0012*/ 	.short	0x0010
        /*0014*/ 	.byte	0x00, 0xf0, 0x21, 0x00


	//----- nvinfo : EIATTR_KPARAM_INFO
	.align		4
.L_11:
        /*0018*/ 	.byte	0x04, 0x17
        /*001a*/ 	.short	(.L_13 - .L_12)
.L_12:
        /*001c*/ 	.word	0x00000000
        /*0020*/ 	.short	0x0001
        /*0022*/ 	.short	0x0008
        /*0024*/ 	.byte	0x00, 0xf0, 0x21, 0x00


	//----- nvinfo : EIATTR_KPARAM_INFO
	.align		4
.L_13:
        /*0028*/ 	.byte	0x04, 0x17
        /*002a*/ 	.short	(.L_15 - .L_14)
.L_14:
        /*002c*/ 	.word	0x00000000
        /*0030*/ 	.short	0x0000
        /*0032*/ 	.short	0x0000
        /*0034*/ 	.byte	0x00, 0xf0, 0x21, 0x00


	//----- nvinfo : EIATTR_SPARSE_MMA_MASK
	.align		4
.L_15:
        /*0038*/ 	.byte	0x03, 0x50
        /*003a*/ 	.short	0x0000


	//----- nvinfo : EIATTR_MAXREG_COUNT
	.align		4
        /*003c*/ 	.byte	0x03, 0x1b
        /*003e*/ 	.short	0x00ff


	//----- nvinfo : EIATTR_COOP_GROUP_MASK_REGIDS
	.align		4
        /*0040*/ 	.byte	0x04, 0x29
        /*0042*/ 	.short	(.L_17 - .L_16)


	//   ....[0]....
.L_16:
        /*0044*/ 	.word	0xffffffff


	//----- nvinfo : EIATTR_COOP_GROUP_INSTR_OFFSETS
	.align		4
.L_17:
        /*0048*/ 	.byte	0x04, 0x28
        /*004a*/ 	.short	(.L_19 - .L_18)


	//   ....[0]....
.L_18:
        /*004c*/ 	.word	0x00000830


	//----- nvinfo : EIATTR_EXIT_INSTR_OFFSETS
	.align		4
.L_19:
        /*0050*/ 	.byte	0x04, 0x1c
        /*0052*/ 	.short	(.L_21 - .L_20)


	//   ....[0]....
.L_20:
        /*0054*/ 	.word	0x00001030


	//   ....[1]....
        /*0058*/ 	.word	0x00001080


	//----- nvinfo : EIATTR_MAX_THREADS
	.align		4
.L_21:
        /*005c*/ 	.byte	0x04, 0x05
        /*005e*/ 	.short	(.L_23 - .L_22)
.L_22:
        /*0060*/ 	.word	0x00000080
        /*0064*/ 	.word	0x00000001
        /*0068*/ 	.word	0x00000001


	//----- nvinfo : EIATTR_CBANK_PARAM_SIZE
	.align		4
.L_23:
        /*006c*/ 	.byte	0x03, 0x19
        /*006e*/ 	.short	0x0018


	//----- nvinfo : EIATTR_PARAM_CBANK
	.align		4
        /*0070*/ 	.byte	0x04, 0x0a
        /*0072*/ 	.short	(.L_25 - .L_24)
	.align		4
.L_24:
        /*0074*/ 	.word	index@(.nv.constant0.triton_mm)
        /*0078*/ 	.short	0x0210
        /*007a*/ 	.short	0x0018


	//----- nvinfo : EIATTR_SW_WAR
	.align		4
.L_25:
        /*007c*/ 	.byte	0x04, 0x36
        /*007e*/ 	.short	(.L_27 - .L_26)
.L_26:
        /*0080*/ 	.word	0x00000008
.L_27:


//--------------------- .nv.callgraph             --------------------------
	.section	.nv.callgraph,"",@"SHT_CUDA_CALLGRAPH"
	.align	4
	.sectionentsize	8
	.align		4
        /*0000*/ 	.word	0x00000000
	.align		4
        /*0004*/ 	.word	0xffffffff
	.align		4
        /*0008*/ 	.word	0x00000000
	.align		4
        /*000c*/ 	.word	0xfffffffe
	.align		4
        /*0010*/ 	.word	0x00000000
	.align		4
        /*0014*/ 	.word	0xfffffffd
	.align		4
        /*0018*/ 	.word	0x00000000
	.align		4
        /*001c*/ 	.word	0xfffffffc


//--------------------- .text.triton_mm           --------------------------
	.section	.text.triton_mm,"ax",@progbits
	.sectionflags	@"SHF_BARRIERS=1"
	.align	128
        .global         triton_mm
        .type           triton_mm,@function
        .size           triton_mm,(.L_x_2 - triton_mm)
        .other          triton_mm,@"STO_CUDA_ENTRY STV_DEFAULT"
triton_mm:
.text.triton_mm:
[----:B------:R-:W1:Y:S01]  /*0000*/  LDC R1, c[0x0][0x28] ;  /* 0x00000a00ff017b82 */ /* 0x000e620000000800 */
[----:B------:R-:W2:Y:S01]  /*0010*/  S2R R9, SR_CTAID.X ;  /* 0x0000000000097919 */ /* 0x000ea20000002500 */
[----:B------:R-:W-:-:S06]  /*0020*/  IMAD.MOV.U32 R5, RZ, RZ, -0x8 ;  /* 0xfffffff8ff057424 */ /* 0x000fcc00078e00ff */
[----:B------:R-:W3:Y:S01]  /*0030*/  S2UR UR5, SR_CgaCtaId ;  /* 0x00000000000579c3 */ /* 0x000ee20000008800 */
[----:B------:R-:W-:Y:S01]  /*0040*/  UMOV UR4, 0x400 ;  /* 0x0000040000047882 */ /* 0x000fe20000000000 */
[----:B------:R-:W-:Y:S01]  /*0050*/  ULDC.64 UR16, c[0x0][0x208] ;  /* 0x0000820000107ab9 */ /* 0x000fe20000000a00 */
[----:B------:R-:W-:Y:S01]  /*0060*/  IMAD.MOV.U32 R22, RZ, RZ, RZ ;  /* 0x000000ffff167224 */ /* 0x000fe200078e00ff */
[----:B------:R-:W-:Y:S02]  /*0070*/  CS2R R24, SRZ ;  /* 0x0000000000187805 */ /* 0x000fe4000001ff00 */
[----:B------:R-:W-:Y:S02]  /*0080*/  CS2R R26, SRZ ;  /* 0x00000000001a7805 */ /* 0x000fe4000001ff00 */
[----:B------:R-:W-:Y:S02]  /*0090*/  CS2R R28, SRZ ;  /* 0x00000000001c7805 */ /* 0x000fe4000001ff00 */
[----:B------:R-:W-:-:S02]  /*00a0*/  CS2R R30, SRZ ;  /* 0x00000000001e7805 */ /* 0x000fc4000001ff00 */
[----:B------:R-:W-:Y:S02]  /*00b0*/  CS2R R34, SRZ ;  /* 0x0000000000227805 */ /* 0x000fe4000001ff00 */
[----:B------:R-:W-:Y:S02]  /*00c0*/  CS2R R36, SRZ ;  /* 0x0000000000247805 */ /* 0x000fe4000001ff00 */
        /* <DEDUP_REMOVED lines=8> */
[----:B------:R-:W-:Y:S01]  /*0150*/  CS2R R54, SRZ ;  /* 0x0000000000367805 */ /* 0x000fe2000001ff00 */
[----:B------:R-:W-:Y:S01]  /*0160*/  UMOV UR14, 0xffffffff ;  /* 0xffffffff000e7882 */ /* 0x000fe20000000000 */
[----:B---3--:R-:W-:-:S03]  /*0170*/  UPRMT UR5, UR5, 0x654, UR4 ;  /* 0x0000065405057896 */ /* 0x008fc60008000004 */
[----:B------:R-:W-:Y:S01]  /*0180*/  UMOV UR4, URZ ;  /* 0x0000003f00047c82 */ /* 0x000fe20008000000 */
[----:B--2---:R-:W-:-:S05]  /*0190*/  IMAD.HI R0, R9, 0x2aaaaaab, RZ ;  /* 0x2aaaaaab09007827 */ /* 0x004fca00078e02ff */
[----:B------:R-:W-:-:S04]  /*01a0*/  SHF.R.U32.HI R3, RZ, 0x1f, R0 ;  /* 0x0000001fff037819 */ /* 0x000fc80000011600 */
[----:B------:R-:W-:-:S05]  /*01b0*/  LEA.HI.SX32 R4, R0, R3, 0x1a ;  /* 0x0000000300047211 */ /* 0x000fca00078fd2ff */
[C---:B------:R-:W-:Y:S02]  /*01c0*/  IMAD R0, R4.reuse, R5, 0x40 ;  /* 0x0000004004007424 */ /* 0x040fe400078e0205 */
[----:B------:R-:W-:-:S03]  /*01d0*/  IMAD R6, R4, -0x180, R9 ;  /* 0xfffffe8004067824 */ /* 0x000fc600078e0209 */
[----:B------:R-:W-:Y:S02]  /*01e0*/  VIMNMX R5, R0, 0x8, PT ;  /* 0x0000000800057848 */ /* 0x000fe40003fe0100 */
[----:B------:R-:W-:Y:S02]  /*01f0*/  IABS R12, R6 ;  /* 0x00000006000c7213 */ /* 0x000fe40000000000 */
[-C--:B------:R-:W-:Y:S02]  /*0200*/  IABS R11, R5.reuse ;  /* 0x00000005000b7213 */ /* 0x080fe40000000000 */
[-C--:B------:R-:W-:Y:S02]  /*0210*/  IABS R10, R5.reuse ;  /* 0x00000005000a7213 */ /* 0x080fe40000000000 */
[----:B------:R-:W2:Y:S01]  /*0220*/  I2F.RP R0, R11 ;  /* 0x0000000b00007306 */ /* 0x000ea20000209400 */
[----:B------:R-:W-:Y:S02]  /*0230*/  LOP3.LUT R6, R6, R5, RZ, 0x3c, !PT ;  /* 0x0000000506067212 */ /* 0x000fe400078e3cff */
[----:B------:R-:W-:-:S02]  /*0240*/  IMAD.MOV R10, RZ, RZ, -R10 ;  /* 0x000000ffff0a7224 */ /* 0x000fc400078e0a0a */
[----:B------:R-:W-:-:S03]  /*0250*/  ISETP.GE.AND P0, PT, R6, RZ, PT ;  /* 0x000000ff0600720c */ /* 0x000fc60003f06270 */
[----:B--2---:R-:W2:Y:S02]  /*0260*/  MUFU.RCP R0, R0 ;  /* 0x0000000000007308 */ /* 0x004ea40000001000 */
[----:B--2---:R-:W-:Y:S02]  /*0270*/  VIADD R2, R0, 0xffffffe ;  /* 0x0ffffffe00027836 */ /* 0x004fe40000000000 */
[----:B------:R-:W2:Y:S04]  /*0280*/  S2R R0, SR_TID.X ;  /* 0x0000000000007919 */ /* 0x000ea80000002100 */
[----:B------:R3:W4:Y:S02]  /*0290*/  F2I.FTZ.U32.TRUNC.NTZ R3, R2 ;  /* 0x0000000200037305 */ /* 0x000724000021f000 */
[----:B---3--:R-:W-:-:S02]  /*02a0*/  IMAD.MOV.U32 R2, RZ, RZ, RZ ;  /* 0x000000ffff027224 */ /* 0x008fc400078e00ff */
[----:B----4-:R-:W-:-:S04]  /*02b0*/  IMAD.MOV R8, RZ, RZ, -R3 ;  /* 0x000000ffff087224 */ /* 0x010fc800078e0a03 */
[----:B------:R-:W-:Y:S02]  /*02c0*/  IMAD R7, R8, R11, RZ ;  /* 0x0000000b08077224 */ /* 0x000fe400078e02ff */
[----:B------:R-:W-:Y:S02]  /*02d0*/  IMAD.MOV.U32 R8, RZ, RZ, R12 ;  /* 0x000000ffff087224 */ /* 0x000fe400078e000c */
[----:B------:R-:W-:Y:S01]  /*02e0*/  IMAD.HI.U32 R3, R3, R7, R2 ;  /* 0x0000000703037227 */ /* 0x000fe200078e0002 */
[----:B------:R-:W-:-:S05]  /*02f0*/  IABS R2, R9 ;  /* 0x0000000900027213 */ /* 0x000fca0000000000 */
[----:B------:R-:W-:-:S04]  /*0300*/  IMAD.HI.U32 R7, R3, R8, RZ ;  /* 0x0000000803077227 */ /* 0x000fc800078e00ff */
[----:B------:R-:W-:Y:S02]  /*0310*/  IMAD R8, R7, R10, R8 ;  /* 0x0000000a07087224 */ /* 0x000fe400078e0208 */
[----:B------:R-:W-:-:S03]  /*0320*/  IMAD.HI.U32 R3, R3, R2, RZ ;  /* 0x0000000203037227 */ /* 0x000fc600078e00ff */
[----:B------:R-:W-:Y:S01]  /*0330*/  ISETP.GT.U32.AND P3, PT, R11, R8, PT ;  /* 0x000000080b00720c */ /* 0x000fe20003f64070 */
[----:B------:R-:W-:-:S05]  /*0340*/  IMAD R2, R3, R10, R2 ;  /* 0x0000000a03027224 */ /* 0x000fca00078e0202 */
[----:B------:R-:W-:-:S07]  /*0350*/  ISETP.GT.U32.AND P2, PT, R11, R2, PT ;  /* 0x000000020b00720c */ /* 0x000fce0003f44070 */
[----:B------:R-:W-:Y:S02]  /*0360*/  @!P3 IMAD.IADD R8, R8, 0x1, -R11 ;  /* 0x000000010808b824 */ /* 0x000fe400078e0a0b */
[----:B------:R-:W-:-:S03]  /*0370*/  @!P3 VIADD R7, R7, 0x1 ;  /* 0x000000010707b836 */ /* 0x000fc60000000000 */
[----:B------:R-:W-:Y:S01]  /*0380*/  ISETP.GE.U32.AND P1, PT, R8, R11, PT ;  /* 0x0000000b0800720c */ /* 0x000fe20003f26070 */
[----:B------:R-:W-:Y:S01]  /*0390*/  @!P2 IMAD.IADD R2, R2, 0x1, -R11 ;  /* 0x000000010202a824 */ /* 0x000fe200078e0a0b */
[----:B--2---:R-:W-:-:S04]  /*03a0*/  SHF.R.U32.HI R8, RZ, 0x2, R0 ;  /* 0x00000002ff087819 */ /* 0x004fc80000011600 */
[----:B------:R-:W-:Y:S02]  /*03b0*/  ISETP.GT.U32.AND P2, PT, R11, R2, PT ;  /* 0x000000020b00720c */ /* 0x000fe40003f44070 */
[----:B------:R-:W-:-:S05]  /*03c0*/  SGXT.U32 R8, R8, 0x5 ;  /* 0x000000050808781a */ /* 0x000fca0000000000 */
[----:B------:R-:W-:Y:S01]  /*03d0*/  @P1 VIADD R7, R7, 0x1 ;  /* 0x0000000107071836 */ /* 0x000fe20000000000 */
[----:B------:R-:W-:Y:S02]  /*03e0*/  ISETP.NE.AND P1, PT, R5, RZ, PT ;  /* 0x000000ff0500720c */ /* 0x000fe40003f25270 */
[----:B------:R-:W-:Y:S01]  /*03f0*/  LOP3.LUT R5, RZ, R5, RZ, 0x33, !PT ;  /* 0x00000005ff057212 */ /* 0x000fe200078e33ff */
[----:B------:R-:W-:Y:S01]  /*0400*/  @!P0 IMAD.MOV R7, RZ, RZ, -R7 ;  /* 0x000000ffff078224 */ /* 0x000fe200078e0a07 */
[----:B------:R-:W-:Y:S01]  /*0410*/  ISETP.GE.AND P0, PT, R9, RZ, PT ;  /* 0x000000ff0900720c */ /* 0x000fe20003f06270 */
[----:B------:R-:W-:Y:S01]  /*0420*/  @!P2 IMAD.IADD R2, R2, 0x1, -R11 ;  /* 0x000000010202a824 */ /* 0x000fe200078e0a0b */
[----:B------:R-:W-:Y:S01]  /*0430*/  LOP3.LUT R9, R8, 0x20, RZ, 0xfc, !PT ;  /* 0x0000002008097812 */ /* 0x000fe200078efcff */
[----:B------:R-:W2:Y:S01]  /*0440*/  LDC.64 R10, c[0x0][0x210] ;  /* 0x00008400ff0a7b82 */ /* 0x000ea20000000a00 */
[----:B------:R-:W-:-:S05]  /*0450*/  SEL R3, R5, R7, !P1 ;  /* 0x0000000705037207 */ /* 0x000fca0004800000 */
[----:B------:R-:W-:-:S04]  /*0460*/  IMAD.SHL.U32 R3, R3, 0x40, RZ ;  /* 0x0000004003037824 */ /* 0x000fc800078e00ff */
[----:B------:R-:W-:Y:S01]  /*0470*/  @!P0 IMAD.MOV R2, RZ, RZ, -R2 ;  /* 0x000000ffff028224 */ /* 0x000fe200078e0a02 */
[----:B------:R-:W-:Y:S02]  /*0480*/  LOP3.LUT R14, R3, R8, RZ, 0xfc, !PT ;  /* 0x00000008030e7212 */ /* 0x000fe400078efcff */
[----:B------:R-:W-:Y:S02]  /*0490*/  LOP3.LUT R15, R3, 0x20, R8, 0xfe, !PT ;  /* 0x00000020030f7812 */ /* 0x000fe400078efe08 */
[----:B------:R-:W-:Y:S01]  /*04a0*/  SEL R5, R5, R2, !P1 ;  /* 0x0000000205057207 */ /* 0x000fe20004800000 */
[----:B------:R-:W-:-:S04]  /*04b0*/  IMAD.HI R6, R14, 0x2aaaaaab, RZ ;  /* 0x2aaaaaab0e067827 */ /* 0x000fc800078e02ff */
[----:B------:R-:W-:Y:S01]  /*04c0*/  IMAD R5, R4, 0x8, R5 ;  /* 0x0000000804057824 */ /* 0x000fe200078e0205 */
[----:B------:R-:W-:Y:S01]  /*04d0*/  SHF.R.U32.HI R7, RZ, 0x1f, R6 ;  /* 0x0000001fff077819 */ /* 0x000fe20000011606 */
[----:B------:R-:W-:Y:S02]  /*04e0*/  IMAD.SHL.U32 R4, R0, 0x8, RZ ;  /* 0x0000000800047824 */ /* 0x000fe400078e00ff */
[----:B------:R-:W-:Y:S01]  /*04f0*/  IMAD.SHL.U32 R2, R5, 0x40, RZ ;  /* 0x0000004005027824 */ /* 0x000fe200078e00ff */
[----:B------:R-:W-:Y:S01]  /*0500*/  SHF.R.S32.HI R16, RZ, 0x19, R5 ;  /* 0x00000019ff107819 */ /* 0x000fe20000011405 */
[----:B------:R-:W-:Y:S01]  /*0510*/  IMAD.HI R18, R15, 0x2aaaaaab, RZ ;  /* 0x2aaaaaab0f127827 */ /* 0x000fe200078e02ff */
[----:B------:R-:W-:Y:S02]  /*0520*/  LEA.HI R19, R6, R7, RZ, 0x17 ;  /* 0x0000000706137211 */ /* 0x000fe400078fb8ff */
[----:B------:R-:W3:Y:S01]  /*0530*/  LDC.64 R6, c[0x0][0x218] ;  /* 0x00008600ff067b82 */ /* 0x000ee20000000a00 */
[----:B------:R-:W-:-:S02]  /*0540*/  SGXT R16, R16, 0x1 ;  /* 0x000000011010781a */ /* 0x000fc40000000200 */
[----:B------:R-:W-:Y:S01]  /*0550*/  LOP3.LUT R12, R2, R8, RZ, 0xfc, !PT ;  /* 0x00000008020c7212 */ /* 0x000fe200078efcff */
[----:B------:R-:W-:Y:S01]  /*0560*/  IMAD R14, R19, -0xc00, R14 ;  /* 0xfffff400130e7824 */ /* 0x000fe200078e020e */
[----:B------:R-:W-:Y:S02]  /*0570*/  LOP3.LUT R13, R2, 0x20, R8, 0xfe, !PT ;  /* 0x00000020020d7812 */ /* 0x000fe400078efe08 */
[C---:B------:R-:W-:Y:S02]  /*0580*/  LEA.HI R17, R16.reuse, R12, RZ, 0xc ;  /* 0x0000000c10117211 */ /* 0x040fe400078f60ff */
[----:B------:R-:W-:Y:S02]  /*0590*/  LOP3.LUT R20, R4, 0x18, R0, 0x48, !PT ;  /* 0x0000001804147812 */ /* 0x000fe400078e4800 */
[----:B------:R-:W-:Y:S02]  /*05a0*/  LEA.HI R16, R16, R13, RZ, 0xc ;  /* 0x0000000d10107211 */ /* 0x000fe400078f60ff */
[----:B------:R-:W-:Y:S01]  /*05b0*/  SHF.R.U32.HI R21, RZ, 0x1f, R18 ;  /* 0x0000001fff157819 */ /* 0x000fe20000011612 */
[--C-:B------:R-:W-:Y:S01]  /*05c0*/  IMAD R5, R8, 0x20, R20.reuse ;  /* 0x0000002008057824 */ /* 0x100fe200078e0214 */
[----:B------:R-:W-:Y:S01]  /*05d0*/  LOP3.LUT R17, R17, 0xff000, RZ, 0xc0, !PT ;  /* 0x000ff00011117812 */ /* 0x000fe200078ec0ff */
[----:B------:R-:W-:Y:S01]  /*05e0*/  IMAD R8, R9, 0x20, R20 ;  /* 0x0000002009087824 */ /* 0x000fe200078e0214 */
[----:B------:R-:W-:-:S02]  /*05f0*/  LOP3.LUT R16, R16, 0xff000, RZ, 0xc0, !PT ;  /* 0x000ff00010107812 */ /* 0x000fc400078ec0ff */
[----:B------:R-:W-:Y:S01]  /*0600*/  LEA.HI R18, R18, R21, RZ, 0x17 ;  /* 0x0000001512127211 */ /* 0x000fe200078fb8ff */
[----:B------:R-:W-:Y:S01]  /*0610*/  IMAD.IADD R12, R12, 0x1, -R17 ;  /* 0x000000010c0c7824 */ /* 0x000fe200078e0a11 */
[----:B------:R-:W-:Y:S01]  /*0620*/  LOP3.LUT R9, R4, 0x18, RZ, 0xc0, !PT ;  /* 0x0000001804097812 */ /* 0x000fe200078ec0ff */
[----:B------:R-:W-:Y:S01]  /*0630*/  IMAD.IADD R16, R13, 0x1, -R16 ;  /* 0x000000010d107824 */ /* 0x000fe200078e0a10 */
[----:B------:R-:W-:Y:S01]  /*0640*/  LEA R23, R5, UR5, 0x1 ;  /* 0x0000000505177c11 */ /* 0x000fe2000f8e08ff */
[----:B------:R-:W-:Y:S01]  /*0650*/  IMAD R18, R18, -0xc00, R15 ;  /* 0xfffff40012127824 */ /* 0x000fe200078e020f */
[----:B------:R-:W-:Y:S01]  /*0660*/  LEA R33, R8, UR5, 0x1 ;  /* 0x0000000508217c11 */ /* 0x000fe2000f8e08ff */
[--C-:B------:R-:W-:Y:S02]  /*0670*/  IMAD R17, R12, 0x3000, R9.reuse ;  /* 0x000030000c117824 */ /* 0x100fe400078e0209 */
[--C-:B------:R-:W-:Y:S02]  /*0680*/  IMAD R19, R16, 0x3000, R9.reuse ;  /* 0x0000300010137824 */ /* 0x100fe400078e0209 */
[----:B------:R-:W-:-:S02]  /*0690*/  IMAD R21, R14, 0x3000, R9 ;  /* 0x000030000e157824 */ /* 0x000fc400078e0209 */
[----:B------:R-:W-:Y:S02]  /*06a0*/  IMAD R9, R18, 0x3000, R9 ;  /* 0x0000300012097824 */ /* 0x000fe400078e0209 */
[----:B--2---:R-:W-:-:S04]  /*06b0*/  IMAD.WIDE R16, R17, 0x2, R10 ;  /* 0x0000000211107825 */ /* 0x004fc800078e020a */
[----:B------:R-:W-:Y:S01]  /*06c0*/  IMAD.WIDE R18, R19, 0x2, R10 ;  /* 0x0000000213127825 */ /* 0x000fe200078e020a */
[----:B------:R-:W-:Y:S01]  /*06d0*/  @!PT LDS RZ, [RZ] ;  /* 0x00000000fffff984 */ /* 0x000fe20000000800 */
[----:B------:R-:W-:Y:S01]  /*06e0*/  @!PT LDS RZ, [RZ] ;  /* 0x00000000fffff984 */ /* 0x000fe20000000800 */
[----:B------:R-:W-:Y:S01]  /*06f0*/  @!PT LDS RZ, [RZ] ;  /* 0x00000000fffff984 */ /* 0x000fe20000000800 */
[----:B------:R2:W-:Y:S01]  /*0700*/  LDGSTS.E.BYPASS.128 [R23], desc[UR16][R16.64] ;  /* 0x0000000010177fae */ /* 0x0005e2000b901c50 */
[----:B------:R-:W-:Y:S02]  /*0710*/  IADD3 R10, P2, R16, 0x40, RZ ;  /* 0x00000040100a7810 */ /* 0x000fe40007f5e0ff */
[--C-:B---3--:R-:W-:Y:S01]  /*0720*/  IMAD.WIDE R20, R21, 0x2, R6.reuse ;  /* 0x0000000215147825 */ /* 0x108fe200078e0206 */
[----:B------:R3:W-:Y:S01]  /*0730*/  LDGSTS.E.BYPASS.128 [R33], desc[UR16][R18.64] ;  /* 0x0000000012217fae */ /* 0x0007e2000b901c50 */
[----:B------:R-:W-:Y:S02]  /*0740*/  IADD3 R11, P0, R18, 0x40, RZ ;  /* 0x00000040120b7810 */ /* 0x000fe40007f1e0ff */
[----:B------:R-:W-:Y:S01]  /*0750*/  IMAD.WIDE R6, R9, 0x2, R6 ;  /* 0x0000000209067825 */ /* 0x000fe200078e0206 */
[----:B------:R-:W0:Y:S01]  /*0760*/  LDGDEPBAR ;  /* 0x00000000000079af */ /* 0x000e220000000000 */
[----:B------:R-:W-:-:S02]  /*0770*/  IADD3 R9, P1, R20, 0x40, RZ ;  /* 0x0000004014097810 */ /* 0x000fc40007f3e0ff */
[----:B------:R-:W-:Y:S01]  /*0780*/  IMAD.X R12, RZ, RZ, R19, P0 ;  /* 0x000000ffff0c7224 */ /* 0x000fe200000e0613 */
[----:B------:R-:W-:Y:S01]  /*0790*/  LDGSTS.E.BYPASS.128 [R23+0x2000], desc[UR16][R20.64] ;  /* 0x0200000014177fae */ /* 0x000fe2000b901c50 */
[----:B------:R-:W-:Y:S01]  /*07a0*/  IMAD.X R15, RZ, RZ, R17, P2 ;  /* 0x000000ffff0f7224 */ /* 0x000fe200010e0611 */
[----:B------:R-:W-:Y:S01]  /*07b0*/  IADD3 R13, P0, R6, 0x40, RZ ;  /* 0x00000040060d7810 */ /* 0x000fe20007f1e0ff */
[----:B------:R-:W-:Y:S01]  /*07c0*/  IMAD.X R14, RZ, RZ, R21, P1 ;  /* 0x000000ffff0e7224 */ /* 0x000fe200008e0615 */
[----:B------:R4:W-:Y:S01]  /*07d0*/  LDGSTS.E.BYPASS.128 [R33+0x2000], desc[UR16][R6.64] ;  /* 0x0200000006217fae */ /* 0x0009e2000b901c50 */
[----:B--2---:R-:W-:Y:S02]  /*07e0*/  SHF.R.U32.HI R17, RZ, 0x5, R0 ;  /* 0x00000005ff117819 */ /* 0x004fe40000011600 */
[----:B------:R-:W-:Y:S01]  /*07f0*/  IMAD.X R16, RZ, RZ, R7, P0 ;  /* 0x000000ffff107224 */ /* 0x000fe200000e0607 */
[----:B------:R-:W0:Y:S01]  /*0800*/  LDGDEPBAR ;  /* 0x00000000000079af */ /* 0x000e220000000000 */
[----:B---3--:R-:W-:-:S02]  /*0810*/  LOP3.LUT R18, R17, 0x7fffffc, RZ, 0xc0, !PT ;  /* 0x07fffffc11127812 */ /* 0x008fc400078ec0ff */
[----:B-1--4-:R-:W-:-:S07]  /*0820*/  CS2R R32, SRZ ;  /* 0x0000000000207805 */ /* 0x012fce000001ff00 */
.L_x_0:
[----:B-1----:R-:W1:Y:S01]  /*0830*/  SHFL.IDX PT, R6, R18, RZ, 0x1f ;  /* 0x00001fff12067589 */ /* 0x002e6200000e0000 */
[----:B------:R-:W-:Y:S01]  /*0840*/  UIADD3 UR14, UR14, 0x1, URZ ;  /* 0x000000010e0e7890 */ /* 0x000fe2000fffe03f */
[----:B------:R-:W-:-:S04]  /*0850*/  DEPBAR.LE SB0, 0x0 ;  /* 0x000080000000791a */ /* 0x000fc80000000000 */
[----:B------:R-:W-:Y:S01]  /*0860*/  UISETP.GE.AND UP0, UPT, UR14, 0x2, UPT ;  /* 0x000000020e00788c */ /* 0x000fe2000bf06270 */
[----:B------:R-:W-:Y:S01]  /*0870*/  BAR.SYNC.DEFER_BLOCKING 0x0 ;  /* 0x0000000000007b1d */ /* 0x000fe20000010000 */
[----:B------:R-:W-:Y:S01]  /*0880*/  UIADD3 UR4, UR4, 0x1, URZ ;  /* 0x0000000104047890 */ /* 0x000fe2000fffe03f */
[C---:B------:R-:W-:Y:S01]  /*0890*/  ISETP.GE.U32.AND P0, PT, R22.reuse, 0x2fe0, PT ;  /* 0x00002fe01600780c */ /* 0x040fe20003f06070 */
[----:B------:R-:W-:Y:S01]  /*08a0*/  USEL UR14, UR14, URZ, !UP0 ;  /* 0x0000003f0e0e7287 */ /* 0x000fe2000c000000 */
[----:B------:R-:W-:Y:S02]  /*08b0*/  IMAD.MOV.U32 R7, RZ, RZ, R15 ;  /* 0x000000ffff077224 */ /* 0x000fe400078e000f */
[----:B------:R-:W-:Y:S01]  /*08c0*/  UMOV UR11, 0x80000020 ;  /* 0x80000020000b7882 */ /* 0x000fe20000000000 */
[----:B------:R-:W-:Y:S01]  /*08d0*/  VIADD R22, R22, 0x20 ;  /* 0x0000002016167836 */ /* 0x000fe20000000000 */
[----:B-1----:R-:W-:Y:S01]  /*08e0*/  R2UR UR6, R6 ;  /* 0x00000000060672ca */ /* 0x002fe200000e0000 */
[----:B------:R-:W-:Y:S01]  /*08f0*/  IMAD.MOV.U32 R6, RZ, RZ, R10 ;  /* 0x000000ffff067224 */ /* 0x000fe200078e000a */
[----:B------:R-:W-:Y:S01]  /*0900*/  IADD3 R10, P4, R10, 0x40, RZ ;  /* 0x000000400a0a7810 */ /* 0x000fe20007f9e0ff */
[----:B------:R-:W-:-:S04]  /*0910*/  WARPGROUP.ARRIVE ;  /* 0x00000000000079c5 */ /* 0x000fc80000000000 */
[----:B------:R-:W-:-:S06]  /*0920*/  IMAD.X R15, RZ, RZ, R15, P4 ;  /* 0x000000ffff0f7224 */ /* 0x000fcc00020e060f */
[----:B------:R-:W-:Y:S02]  /*0930*/  USHF.L.U32 UR7, UR6, 0x6, URZ ;  /* 0x0000000606077899 */ /* 0x000fe4000800063f */
[----:B------:R-:W-:Y:S02]  /*0940*/  ULEA UR6, UR14, UR5, 0xc ;  /* 0x000000050e067291 */ /* 0x000fe4000f8e603f */
[----:B------:R-:W-:Y:S02]  /*0950*/  ULOP3.LUT UR7, UR7, 0xc0, URZ, 0xc0, !UPT ;  /* 0x000000c007077892 */ /* 0x000fe4000f8ec03f */
[----:B------:R-:W-:Y:S02]  /*0960*/  USHF.R.U32.HI UR8, URZ, 0x4, UR6 ;  /* 0x000000043f087899 */ /* 0x000fe40008011606 */
[----:B------:R-:W-:Y:S02]  /*0970*/  UIADD3 UR6, UR6, 0x2000, URZ ;  /* 0x0000200006067890 */ /* 0x000fe4000fffe03f */
[----:B------:R-:W-:-:S02]  /*0980*/  ULOP3.LUT UR8, UR8, 0x3fff, URZ, 0xc0, !UPT ;  /* 0x00003fff08087892 */ /* 0x000fc4000f8ec03f */
[----:B------:R-:W-:Y:S02]  /*0990*/  USHF.R.U32.HI UR6, URZ, 0x4, UR6 ;  /* 0x000000043f067899 */ /* 0x000fe40008011606 */
[----:B------:R-:W-:Y:S02]  /*09a0*/  UIADD3 UR12, UP0, UR7, UR8, URZ ;  /* 0x00000008070c7290 */ /* 0x000fe4000ff1e03f */
[----:B------:R-:W-:Y:S02]  /*09b0*/  ULOP3.LUT UR6, UR6, 0x3fff, URZ, 0xc0, !UPT ;  /* 0x00003fff06067892 */ /* 0x000fe4000f8ec03f */
[----:B------:R-:W-:Y:S02]  /*09c0*/  UIADD3.X UR13, URZ, URZ, URZ, UP0, !UPT ;  /* 0x0000003f3f0d7290 */ /* 0x000fe400087fe43f */
[----:B------:R-:W-:Y:S02]  /*09d0*/  ULOP3.LUT UR10, UR6, 0x1000000, URZ, 0xfc, !UPT ;  /* 0x01000000060a7892 */ /* 0x000fe4000f8efc3f */
[----:B------:R-:W-:-:S02]  /*09e0*/  ULOP3.LUT UR8, UR12, 0x1000000, URZ, 0xfc, !UPT ;  /* 0x010000000c087892 */ /* 0x000fc4000f8efc3f */
[----:B------:R-:W-:Y:S01]  /*09f0*/  ULOP3.LUT UR9, UR13, 0x80000020, URZ, 0xfc, !UPT ;  /* 0x800000200d097892 */ /* 0x000fe2000f8efc3f */
[----:B------:R-:W-:Y:S01]  /*0a00*/  UMOV UR7, URZ ;  /* 0x0000003f00077c82 */ /* 0x000fe20008000000 */
[----:B------:R-:W-:-:S04]  /*0a10*/  UISETP.GE.AND UP0, UPT, UR4, 0x2, UPT ;  /* 0x000000020400788c */ /* 0x000fc8000bf06270 */
[----:B------:R-:W-:-:S03]  /*0a20*/  USEL UR4, UR4, URZ, !UP0 ;  /* 0x0000003f04047287 */ /* 0x000fc6000c000000 */
[----:B------:R-:W-:Y:S01]  /*0a30*/  HGMMA.64x64x16.F32.BF16 R24, gdesc[UR8], R24 ;  /* 0x00e00000081879f0 */ /* 0x000fe20008701818 */
[----:B------:R-:W-:Y:S01]  /*0a40*/  UMOV UR8, 0x1000002 ;  /* 0x0100000200087882 */ /* 0x000fe20000000000 */
[----:B------:R-:W-:Y:S02]  /*0a50*/  UMOV UR9, 0x80000020 ;  /* 0x8000002000097882 */ /* 0x000fe40000000000 */
[----:B------:R-:W-:Y:S02]  /*0a60*/  UIADD3.64 UR10, UR6, UR8, URZ ;  /* 0x00000008060a7297 */ /* 0x000fe4000fffe03f */
[----:B------:R-:W-:Y:S02]  /*0a70*/  UIADD3.64 UR8, UR12, UR8, URZ ;  /* 0x000000080c087297 */ /* 0x000fe4000fffe03f */
[----:B------:R-:W-:-:S06]  /*0a80*/  ULEA UR6, UR4, UR5, 0xc ;  /* 0x0000000504067291 */ /* 0x000fcc000f8e603f */
[----:B------:R-:W-:Y:S02]  /*0a90*/  LEA R19, R5, UR6, 0x1 ;  /* 0x0000000605137c11 */ /* 0x000fe4000f8e08ff */
[----:B------:R-:W-:Y:S01]  /*0aa0*/  LEA R21, R8, UR6, 0x1 ;  /* 0x0000000608157c11 */ /* 0x000fe2000f8e08ff */
[----:B------:R-:W-:Y:S03]  /*0ab0*/  HGMMA.64x64x16.F32.BF16 R24, gdesc[UR8], R24, gsb0 ;  /* 0x00e00000081879f0 */ /* 0x000fe60008001818 */
[----:B------:R-:W-:Y:S02]  /*0ac0*/  WARPGROUP.DEPBAR.LE gsb0, 0x1 ;  /* 0x00008000000079c5 */ /* 0x000fe40000010100 */
[----:B------:R-:W-:Y:S06]  /*0ad0*/  BAR.SYNC.DEFER_BLOCKING 0x0 ;  /* 0x0000000000007b1d */ /* 0x000fec0000010000 */
[----:B------:R-:W-:Y:S01]  /*0ae0*/  @!PT LDS RZ, [RZ] ;  /* 0x00000000fffff984 */ /* 0x000fe20000000800 */
[----:B------:R-:W-:Y:S01]  /*0af0*/  @!PT LDS RZ, [RZ] ;  /* 0x00000000fffff984 */ /* 0x000fe20000000800 */
[----:B------:R-:W-:Y:S01]  /*0b00*/  @!PT LDS RZ, [RZ] ;  /* 0x00000000fffff984 */ /* 0x000fe20000000800 */
[----:B------:R1:W-:Y:S02]  /*0b10*/  LDGSTS.E.BYPASS.128 [R19], desc[UR16][R6.64], !P0 ;  /* 0x0000000006137fae */ /* 0x0003e4000c101c50 */
[----:B-1----:R-:W-:Y:S01]  /*0b20*/  IMAD.MOV.U32 R6, RZ, RZ, R11 ;  /* 0x000000ffff067224 */ /* 0x002fe200078e000b */
[----:B------:R-:W-:Y:S01]  /*0b30*/  IADD3 R11, P3, R11, 0x40, RZ ;  /* 0x000000400b0b7810 */ /* 0x000fe20007f7e0ff */
[----:B------:R-:W-:-:S04]  /*0b40*/  IMAD.MOV.U32 R7, RZ, RZ, R12 ;  /* 0x000000ffff077224 */ /* 0x000fc800078e000c */
[----:B------:R-:W-:Y:S01]  /*0b50*/  IMAD.X R12, RZ, RZ, R12, P3 ;  /* 0x000000ffff0c7224 */ /* 0x000fe200018e060c */
[----:B------:R1:W-:Y:S04]  /*0b60*/  LDGSTS.E.BYPASS.128 [R21], desc[UR16][R6.64], !P0 ;  /* 0x0000000006157fae */ /* 0x0003e8000c101c50 */
[----:B------:R-:W0:Y:S01]  /*0b70*/  LDGDEPBAR ;  /* 0x00000000000079af */ /* 0x000e220000000000 */
[----:B-1----:R-:W-:Y:S01]  /*0b80*/  IMAD.MOV.U32 R6, RZ, RZ, R9 ;  /* 0x000000ffff067224 */ /* 0x002fe200078e0009 */
[----:B------:R-:W-:Y:S01]  /*0b90*/  IADD3 R9, P2, R9, 0x40, RZ ;  /* 0x0000004009097810 */ /* 0x000fe20007f5e0ff */
[----:B------:R-:W-:-:S04]  /*0ba0*/  IMAD.MOV.U32 R7, RZ, RZ, R14 ;  /* 0x000000ffff077224 */ /* 0x000fc800078e000e */
[----:B------:R-:W-:Y:S01]  /*0bb0*/  IMAD.X R14, RZ, RZ, R14, P2 ;  /* 0x000000ffff0e7224 */ /* 0x000fe200010e060e */
[----:B------:R1:W-:Y:S02]  /*0bc0*/  LDGSTS.E.BYPASS.128 [R19+0x2000], desc[UR16][R6.64], !P0 ;  /* 0x0200000006137fae */ /* 0x0003e4000c101c50 */
[----:B-1----:R-:W-:Y:S01]  /*0bd0*/  IMAD.MOV.U32 R6, RZ, RZ, R13 ;  /* 0x000000ffff067224 */ /* 0x002fe200078e000d */
[----:B------:R-:W-:Y:S01]  /*0be0*/  IADD3 R13, P1, R13, 0x40, RZ ;  /* 0x000000400d0d7810 */ /* 0x000fe20007f3e0ff */
[----:B------:R-:W-:-:S04]  /*0bf0*/  IMAD.MOV.U32 R7, RZ, RZ, R16 ;  /* 0x000000ffff077224 */ /* 0x000fc800078e0010 */
[----:B------:R-:W-:Y:S01]  /*0c00*/  IMAD.X R16, RZ, RZ, R16, P1 ;  /* 0x000000ffff107224 */ /* 0x000fe200008e0610 */
[----:B------:R1:W-:Y:S04]  /*0c10*/  LDGSTS.E.BYPASS.128 [R21+0x2000], desc[UR16][R6.64], !P0 ;  /* 0x0200000006157fae */ /* 0x0003e8000c101c50 */
[----:B------:R-:W0:Y:S01]  /*0c20*/  LDGDEPBAR ;  /* 0x00000000000079af */ /* 0x000e220000000000 */
[----:B------:R-:W-:Y:S05]  /*0c30*/  @!P0 BRA `(.L_x_0) ;  /* 0xfffffff800fc8947 */ /* 0x000fea000383ffff */
[----:B------:R-:W-:Y:S02]  /*0c40*/  WARPGROUP.DEPBAR.LE gsb0, 0x0 ;  /* 0x00008000000079c5 */ /* 0x000fe40000010000 */
[----:B------:R-:W-:-:S04]  /*0c50*/  DEPBAR.LE SB0, 0x0 ;  /* 0x000080000000791a */ /* 0x000fc80000000000 */
[----:B------:R-:W-:Y:S02]  /*0c60*/  SHF.R.U32.HI R5, RZ, 0x1, R0 ;  /* 0x00000001ff057819 */ /* 0x000fe40000011600 */
[----:B-1----:R-:W-:Y:S02]  /*0c70*/  LOP3.LUT R6, R0, 0xf, RZ, 0xc0, !PT ;  /* 0x0000000f00067812 */ /* 0x002fe400078ec0ff */
[----:B------:R-:W-:Y:S02]  /*0c80*/  LOP3.LUT R7, R5, 0x8, RZ, 0xc0, !PT ;  /* 0x0000000805077812 */ /* 0x000fe400078ec0ff */
[----:B------:R-:W-:Y:S02]  /*0c90*/  LOP3.LUT R17, R17, 0x3, RZ, 0xc0, !PT ;  /* 0x0000000311117812 */ /* 0x000fe400078ec0ff */
[----:B------:R-:W-:Y:S01]  /*0ca0*/  F2FP.BF16.F32.PACK_AB R24, R25, R24 ;  /* 0x000000181918723e */ /* 0x000fe200000010ff */
[----:B------:R-:W-:Y:S01]  /*0cb0*/  IMAD R6, R6, 0x48, R7 ;  /* 0x0000004806067824 */ /* 0x000fe200078e0207 */
[----:B------:R-:W-:-:S02]  /*0cc0*/  F2FP.BF16.F32.PACK_AB R25, R27, R26 ;  /* 0x0000001a1b19723e */ /* 0x000fc400000010ff */
[----:B------:R-:W-:Y:S01]  /*0cd0*/  F2FP.BF16.F32.PACK_AB R32, R33, R32 ;  /* 0x000000202120723e */ /* 0x000fe200000010ff */
[----:B------:R-:W-:Y:S01]  /*0ce0*/  IMAD R6, R17, 0x480, R6 ;  /* 0x0000048011067824 */ /* 0x000fe200078e0206 */
[----:B------:R-:W-:Y:S02]  /*0cf0*/  F2FP.BF16.F32.PACK_AB R26, R29, R28 ;  /* 0x0000001c1d1a723e */ /* 0x000fe400000010ff */
[----:B------:R-:W-:Y:S02]  /*0d00*/  F2FP.BF16.F32.PACK_AB R27, R31, R30 ;  /* 0x0000001e1f1b723e */ /* 0x000fe400000010ff */
[----:B------:R-:W-:Y:S02]  /*0d10*/  F2FP.BF16.F32.PACK_AB R33, R35, R34 ;  /* 0x000000222321723e */ /* 0x000fe400000010ff */
[----:B------:R-:W-:Y:S02]  /*0d20*/  F2FP.BF16.F32.PACK_AB R40, R41, R40 ;  /* 0x000000282928723e */ /* 0x000fe400000010ff */
[----:B------:R-:W-:Y:S01]  /*0d30*/  LEA R20, R6, UR5, 0x1 ;  /* 0x0000000506147c11 */ /* 0x000fe2000f8e08ff */
[----:B------:R-:W-:Y:S01]  /*0d40*/  BAR.SYNC.DEFER_BLOCKING 0x0 ;  /* 0x0000000000007b1d */ /* 0x000fe20000010000 */
[----:B------:R-:W-:-:S02]  /*0d50*/  F2FP.BF16.F32.PACK_AB R34, R37, R36 ;  /* 0x000000242522723e */ /* 0x000fc400000010ff */
[----:B------:R-:W-:Y:S02]  /*0d60*/  F2FP.BF16.F32.PACK_AB R35, R39, R38 ;  /* 0x000000262723723e */ /* 0x000fe400000010ff */
[----:B------:R-:W-:-:S03]  /*0d70*/  F2FP.BF16.F32.PACK_AB R41, R43, R42 ;  /* 0x0000002a2b29723e */ /* 0x000fc600000010ff */
[----:B------:R-:W1:Y:S01]  /*0d80*/  LDC.64 R6, c[0x0][0x220] ;  /* 0x00008800ff067b82 */ /* 0x000e620000000a00 */
[----:B------:R-:W-:Y:S02]  /*0d90*/  F2FP.BF16.F32.PACK_AB R48, R49, R48 ;  /* 0x000000303130723e */ /* 0x000fe400000010ff */
[----:B------:R-:W-:Y:S02]  /*0da0*/  F2FP.BF16.F32.PACK_AB R42, R45, R44 ;  /* 0x0000002c2d2a723e */ /* 0x000fe400000010ff */
[----:B------:R-:W-:Y:S02]  /*0db0*/  F2FP.BF16.F32.PACK_AB R43, R47, R46 ;  /* 0x0000002e2f2b723e */ /* 0x000fe400000010ff */
[----:B------:R-:W-:Y:S02]  /*0dc0*/  F2FP.BF16.F32.PACK_AB R49, R51, R50 ;  /* 0x000000323331723e */ /* 0x000fe400000010ff */
[----:B------:R-:W-:Y:S02]  /*0dd0*/  F2FP.BF16.F32.PACK_AB R50, R53, R52 ;  /* 0x000000343532723e */ /* 0x000fe400000010ff */
[----:B------:R-:W-:-:S02]  /*0de0*/  F2FP.BF16.F32.PACK_AB R51, R55, R54 ;  /* 0x000000363733723e */ /* 0x000fc400000010ff */
[----:B------:R-:W-:Y:S02]  /*0df0*/  SHF.R.U32.HI R8, RZ, 0x3, R0 ;  /* 0x00000003ff087819 */ /* 0x000fe40000011600 */
[----:B------:R-:W-:Y:S02]  /*0e00*/  LOP3.LUT R3, R3, 0x38, R4, 0xf8, !PT ;  /* 0x0000003803037812 */ /* 0x000fe400078ef804 */
[----:B------:R-:W-:Y:S01]  /*0e10*/  SGXT.U32 R5, R8, 0x2 ;  /* 0x000000020805781a */ /* 0x000fe20000000000 */
[----:B------:R-:W-:Y:S01]  /*0e20*/  STSM.16.M88.4 [R20], R24 ;  /* 0x0000001814007844 */ /* 0x000fe20000000200 */
[----:B------:R-:W-:Y:S01]  /*0e30*/  IMAD.SHL.U32 R8, R17, 0x4, RZ ;  /* 0x0000000411087824 */ /* 0x000fe200078e00ff */
[----:B------:R-:W-:Y:S02]  /*0e40*/  ISETP.GE.AND P0, PT, R3, 0xc00, PT ;  /* 0x00000c000300780c */ /* 0x000fe40003f06270 */
[----:B------:R-:W-:Y:S02]  /*0e50*/  STSM.16.M88.4 [R20+0x20], R32 ;  /* 0x0000202014007844 */ /* 0x000fe40000000200 */
[----:B------:R-:W-:-:S02]  /*0e60*/  LOP3.LUT R8, R8, R5, RZ, 0xfc, !PT ;  /* 0x0000000508087212 */ /* 0x000fc400078efcff */
[----:B------:R-:W-:Y:S01]  /*0e70*/  STSM.16.M88.4 [R20+0x40], R40 ;  /* 0x0000402814007844 */ /* 0x000fe20000000200 */
[----:B------:R-:W-:-:S03]  /*0e80*/  LOP3.LUT R5, R4, 0x38, RZ, 0xc0, !PT ;  /* 0x0000003804057812 */ /* 0x000fc600078ec0ff */
[----:B------:R2:W-:Y:S02]  /*0e90*/  STSM.16.M88.4 [R20+0x60], R48 ;  /* 0x0000603014007844 */ /* 0x0005e40000000200 */
[----:B------:R-:W-:-:S05]  /*0ea0*/  IMAD R5, R8, 0x48, R5 ;  /* 0x0000004808057824 */ /* 0x000fca00078e0205 */
[----:B------:R-:W-:Y:S01]  /*0eb0*/  LEA R22, R5, UR5, 0x1 ;  /* 0x0000000505167c11 */ /* 0x000fe2000f8e08ff */
[----:B------:R-:W-:Y:S01]  /*0ec0*/  BAR.SYNC.DEFER_BLOCKING 0x0 ;  /* 0x0000000000007b1d */ /* 0x000fe20000010000 */
[----:B------:R-:W-:-:S04]  /*0ed0*/  SHF.R.U32.HI R5, RZ, 0x3, R0 ;  /* 0x00000003ff057819 */ /* 0x000fc80000011600 */
[----:B------:R-:W-:-:S04]  /*0ee0*/  SGXT.U32 R5, R5, 0x4 ;  /* 0x000000040505781a */ /* 0x000fc80000000000 */
[----:B------:R-:W-:-:S04]  /*0ef0*/  LOP3.LUT R2, R5, R2, RZ, 0xfc, !PT ;  /* 0x0000000205027212 */ /* 0x000fc800078efcff */
[C---:B------:R-:W-:Y:S01]  /*0f00*/  LOP3.LUT R4, R2.reuse, 0x10, RZ, 0xfc, !PT ;  /* 0x0000001002047812 */ /* 0x040fe200078efcff */
[C---:B------:R-:W-:Y:S01]  /*0f10*/  IMAD R23, R2.reuse, 0xc00, R3 ;  /* 0x00000c0002177824 */ /* 0x040fe200078e0203 */
[C---:B------:R-:W-:Y:S02]  /*0f20*/  LOP3.LUT R0, R2.reuse, 0x20, RZ, 0xfc, !PT ;  /* 0x0000002002007812 */ /* 0x040fe400078efcff */
[C---:B------:R-:W-:Y:S01]  /*0f30*/  ISETP.LT.AND P1, PT, R2.reuse, 0x1000, !P0 ;  /* 0x000010000200780c */ /* 0x040fe20004721270 */
[C---:B------:R-:W-:Y:S01]  /*0f40*/  VIADD R5, R23.reuse, 0xc000 ;  /* 0x0000c00017057836 */ /* 0x040fe20000000000 */
[----:B------:R-:W-:Y:S01]  /*0f50*/  LOP3.LUT R2, R2, 0x30, RZ, 0xfc, !PT ;  /* 0x0000003002027812 */ /* 0x000fe200078efcff */
[----:B------:R-:W-:Y:S01]  /*0f60*/  VIADD R21, R23, 0x18000 ;  /* 0x0001800017157836 */ /* 0x000fe20000000000 */
[----:B------:R-:W-:Y:S01]  /*0f70*/  ISETP.LT.AND P2, PT, R4, 0x1000, !P0 ;  /* 0x000010000400780c */ /* 0x000fe20004741270 */
[--C-:B-1----:R-:W-:Y:S01]  /*0f80*/  IMAD.WIDE R4, R5, 0x2, R6.reuse ;  /* 0x0000000205047825 */ /* 0x102fe200078e0206 */
[----:B------:R-:W-:Y:S01]  /*0f90*/  ISETP.LT.AND P3, PT, R0, 0x1000, !P0 ;  /* 0x000010000000780c */ /* 0x000fe20004761270 */
[----:B------:R-:W1:Y:S01]  /*0fa0*/  LDS.128 R16, [R22] ;  /* 0x0000000016107984 */ /* 0x000e620000000c00 */
[----:B------:R-:W-:Y:S01]  /*0fb0*/  ISETP.LT.AND P0, PT, R2, 0x1000, !P0 ;  /* 0x000010000200780c */ /* 0x000fe20004701270 */
[----:B------:R-:W-:-:S02]  /*0fc0*/  IMAD.WIDE R2, R23, 0x2, R6 ;  /* 0x0000000217027825 */ /* 0x000fc400078e0206 */
[----:B------:R-:W3:Y:S02]  /*0fd0*/  LDS.128 R12, [R22+0x900] ;  /* 0x00090000160c7984 */ /* 0x000ee40000000c00 */
[----:B--2---:R-:W-:Y:S02]  /*0fe0*/  IMAD.WIDE R20, R21, 0x2, R6 ;  /* 0x0000000215147825 */ /* 0x004fe400078e0206 */
[----:B------:R-:W2:Y:S04]  /*0ff0*/  LDS.128 R8, [R22+0x1200] ;  /* 0x0012000016087984 */ /* 0x000ea80000000c00 */
[----:B-1----:R1:W-:Y:S04]  /*1000*/  @P1 STG.E.128 desc[UR16][R2.64], R16 ;  /* 0x0000001002001986 */ /* 0x0023e8000c101d10 */
[----:B---3--:R1:W-:Y:S04]  /*1010*/  @P2 STG.E.128 desc[UR16][R4.64], R12 ;  /* 0x0000000c04002986 */ /* 0x0083e8000c101d10 */
[----:B--2---:R1:W-:Y:S01]  /*1020*/  @P3 STG.E.128 desc[UR16][R20.64], R8 ;  /* 0x0000000814003986 */ /* 0x0043e2000c101d10 */
[----:B------:R-:W-:Y:S05]  /*1030*/  @!P0 EXIT ;  /* 0x000000000000894d */ /* 0x000fea0003800000 */
[----:B-1----:R-:W1:Y:S01]  /*1040*/  LDS.128 R8, [R22+0x1b00] ;  /* 0x001b000016087984 */ /* 0x002e620000000c00 */
[----:B------:R-:W-:-:S04]  /*1050*/  VIADD R23, R23, 0x24000 ;  /* 0x0002400017177836 */ /* 0x000fc80000000000 */
[----:B------:R-:W-:-:S05]  /*1060*/  IMAD.WIDE R6, R23, 0x2, R6 ;  /* 0x0000000217067825 */ /* 0x000fca00078e0206 */
[----:B-1----:R-:W-:Y:S01]  /*1070*/  STG.E.128 desc[UR16][R6.64], R8 ;  /* 0x0000000806007986 */ /* 0x002fe2000c101d10 */
[----:B------:R-:W-:Y:S05]  /*1080*/  EXIT ;  /* 0x000000000000794d */ /* 0x000fea0003800000 */
.L_x_1:
[----:B------:R-:W-:-:S00]  /*1090*/  BRA `(.L_x_1) ;  /* 0xfffffffc00fc7947 */ /* 0x000fc0000383ffff */
[----:B------:R-:W-:-:S00]  /*10a0*/  NOP ;  /* 0x0000000000007918 */ /* 0x000fc00000000000 */
        /* <DEDUP_REMOVED lines=13> */
.L_x_2:


//--------------------- .nv.shared.triton_mm      --------------------------
	.section	.nv.shared.triton_mm,"aw",@nobits
	.sectionflags	@""
	.align	16
	.zero		1024


//--------------------- .nv.constant0.triton_mm   --------------------------
	.section	.nv.constant0.triton_mm,"a",@progbits
	.sectionflags	@""
	.align	4
.nv.constant0.triton_mm:
	.zero		552
